//
// Generated by NVIDIA NVVM Compiler
//
// Compiler Build ID: CL-36424714
// Cuda compilation tools, release 13.0, V13.0.88
// Based on NVVM 20.0.0
//

.version 9.0
.target sm_100
.address_size 64

	// .globl	_Z12reduceKernelPKfPfm

.visible .entry _Z12reduceKernelPKfPfm(
	.param .u64 .ptr .align 1 _Z12reduceKernelPKfPfm_param_0,
	.param .u64 .ptr .align 1 _Z12reduceKernelPKfPfm_param_1,
	.param .u64 _Z12reduceKernelPKfPfm_param_2
)
{
	.reg .pred 	%p<8>;
	.reg .b32 	%r<16>;
	.reg .b32 	%f<6>;
	.reg .b64 	%rd<11>;

	ld.param.u64 	%rd6, [_Z12reduceKernelPKfPfm_param_0];
	ld.param.u64 	%rd7, [_Z12reduceKernelPKfPfm_param_2];
	mov.u32 	%r5, %tid.x;
	mov.u32 	%r6, %ctaid.x;
	mov.u32 	%r1, %ntid.x;
	mad.lo.s32 	%r7, %r6, %r1, %r5;
	cvt.u64.u32 	%rd10, %r7;
	setp.le.u64 	%p1, %rd7, %rd10;
	mov.b32 	%r15, 0;
	@%p1 bra 	$L__BB0_4;
	mov.u32 	%r8, %nctaid.x;
	mul.lo.s32 	%r9, %r1, %r8;
	cvt.u64.u32 	%rd2, %r9;
	cvta.to.global.u64 	%rd3, %rd6;
	mov.f32 	%f5, 0f00000000;
$L__BB0_2:
	shl.b64 	%rd8, %rd10, 2;
	add.s64 	%rd9, %rd3, %rd8;
	ld.global.nc.f32 	%f4, [%rd9];
	add.f32 	%f5, %f5, %f4;
	add.s64 	%rd10, %rd10, %rd2;
	setp.lt.u64 	%p2, %rd10, %rd7;
	@%p2 bra 	$L__BB0_2;
	mov.b32 	%r15, %f5;
$L__BB0_4:
	shfl.sync.down.b32	%r10|%p3, %r15, 16, 31, 16777215;
	shfl.sync.down.b32	%r11|%p4, %r10, 8, 31, 16777215;
	shfl.sync.down.b32	%r12|%p5, %r11, 4, 31, 16777215;
	shfl.sync.down.b32	%r13|%p6, %r12, 2, 31, 16777215;
	shfl.sync.down.b32	%r14|%p7, %r13, 1, 31, 16777215;
	ret;

}


// ===== COMPILED SASS (sm_100) =====

	.target	sm_100

	.elftype	@"ET_EXEC"


//--------------------- .note.nv.tkinfo           --------------------------
	.section	.note.nv.tkinfo,"",@"SHT_NOTE"
	.sectionflags	@"SHF_NOTE_NV_TKINFO"
	.tkinfo
        /*0018*/ 	.word	0x00000002
        /*0030*/ 	.string	""
        /*0030*/ 	.string	"ptxas"
        /*0030*/ 	.string	"Cuda compilation tools, release 13.0, V13.0.88"
        /*0030*/ 	.string	"Build cuda_13.0.r13.0/compiler.36424714_0"
        /*0030*/ 	.string	"-arch sm_100 -m 64 "



//--------------------- .note.nv.cuinfo           --------------------------
	.section	.note.nv.cuinfo,"",@"SHT_NOTE"
	.sectionflags	@"SHF_NOTE_NV_CUINFO"
        /*0018*/ 	.short	0x0002
        /*001a*/ 	.short	0x0064
        /*001c*/ 	.short	0x0082
	.zero		2


//--------------------- .nv.info                  --------------------------
	.section	.nv.info,"",@"SHT_CUDA_INFO"
	.align	4


	//----- nvinfo : EIATTR_REGCOUNT
	.align		4
        /*0000*/ 	.byte	0x04, 0x2f
        /*0002*/ 	.short	(.L_1 - .L_0)
	.align		4
.L_0:
        /*0004*/ 	.word	index@(_Z12reduceKernelPKfPfm)
        /*0008*/ 	.word	0x00000006


	//----- nvinfo : EIATTR_FRAME_SIZE
	.align		4
.L_1:
        /*000c*/ 	.byte	0x04, 0x11
        /*000e*/ 	.short	(.L_3 - .L_2)
	.align		4
.L_2:
        /*0010*/ 	.word	index@(_Z12reduceKernelPKfPfm)
        /*0014*/ 	.word	0x00000000


	//----- nvinfo : EIATTR_MIN_STACK_SIZE
	.align		4
.L_3:
        /*0018*/ 	.byte	0x04, 0x12
        /*001a*/ 	.short	(.L_5 - .L_4)
	.align		4
.L_4:
        /*001c*/ 	.word	index@(_Z12reduceKernelPKfPfm)
        /*0020*/ 	.word	0x00000000
.L_5:


//--------------------- .nv.compat                --------------------------
	.section	.nv.compat,"",@"SHT_CUDA_COMPAT_INFO"
	.align	4
        /*0000*/ 	.byte	0x02, 0x09, 0x00, 0x00, 0x02, 0x02, 0x01, 0x00, 0x02, 0x05, 0x05, 0x00, 0x03, 0x07, 0x01, 0x01
        /*0010*/ 	.byte	0x02, 0x03, 0x00, 0x00, 0x02, 0x06, 0x01, 0x00, 0x04, 0x0b, 0x08, 0x00, 0x09, 0x00, 0x00, 0x00
        /*0020*/ 	.byte	0x00, 0x00, 0x00, 0x00


//--------------------- .nv.info._Z12reduceKernelPKfPfm --------------------------
	.section	.nv.info._Z12reduceKernelPKfPfm,"",@"SHT_CUDA_INFO"
	.sectionflags	@""
	.align	4


	//----- nvinfo : EIATTR_CUDA_API_VERSION
	.align		4
        /*0000*/ 	.byte	0x04, 0x37
        /*0002*/ 	.short	(.L_7 - .L_6)
.L_6:
        /*0004*/ 	.word	0x00000082


	//----- nvinfo : EIATTR_KPARAM_INFO
	.align		4
.L_7:
        /*0008*/ 	.byte	0x04, 0x17
        /*000a*/ 	.short	(.L_9 - .L_8)
.L_8:
        /*000c*/ 	.word	0x00000000
        /*0010*/ 	.short	0x0002
        /*0012*/ 	.short	0x0010
        /*0014*/ 	.byte	0x00, 0xf0, 0x21, 0x00


	//----- nvinfo : EIATTR_KPARAM_INFO
	.align		4
.L_9:
        /*0018*/ 	.byte	0x04, 0x17
        /*001a*/ 	.short	(.L_11 - .L_10)
.L_10:
        /*001c*/ 	.word	0x00000000
        /*0020*/ 	.short	0x0001
        /*0022*/ 	.short	0x0008
        /*0024*/ 	.byte	0x00, 0xf5, 0x21, 0x00


	//----- nvinfo : EIATTR_KPARAM_INFO
	.align		4
.L_11:
        /*0028*/ 	.byte	0x04, 0x17
        /*002a*/ 	.short	(.L_13 - .L_12)
.L_12:
        /*002c*/ 	.word	0x00000000
        /*0030*/ 	.short	0x0000
        /*0032*/ 	.short	0x0000
        /*0034*/ 	.byte	0x00, 0xf5, 0x21, 0x00


	//----- nvinfo : EIATTR_SPARSE_MMA_MASK
	.align		4
.L_13:
        /*0038*/ 	.byte	0x03, 0x50
        /*003a*/ 	.short	0x0000


	//----- nvinfo : EIATTR_MAXREG_COUNT
	.align		4
        /*003c*/ 	.byte	0x03, 0x1b
        /*003e*/ 	.short	0x00ff


	//----- nvinfo : EIATTR_MERCURY_ISA_VERSION
	.align		4
        /*0040*/ 	.byte	0x03, 0x5f
        /*0042*/ 	.short	0x0101


	//----- nvinfo : EIATTR_VRC_CTA_INIT_COUNT
	.align		4
        /*0044*/ 	.byte	0x02, 0x4a
	.zero		1
	.zero		1


	//----- nvinfo : EIATTR_EXIT_INSTR_OFFSETS
	.align		4
        /*0048*/ 	.byte	0x04, 0x1c
        /*004a*/ 	.short	(.L_15 - .L_14)


	//   ....[0]....
.L_14:
        /*004c*/ 	.word	0x00000080


	//   ....[1]....
        /*0050*/ 	.word	0x00000090


	//----- nvinfo : EIATTR_CBANK_PARAM_SIZE
	.align		4
.L_15:
        /*0054*/ 	.byte	0x03, 0x19
        /*0056*/ 	.short	0x0018


	//----- nvinfo : EIATTR_PARAM_CBANK
	.align		4
        /*0058*/ 	.byte	0x04, 0x0a
        /*005a*/ 	.short	(.L_17 - .L_16)
	.align		4
.L_16:
        /*005c*/ 	.word	index@(.nv.constant0._Z12reduceKernelPKfPfm)
        /*0060*/ 	.short	0x0380
        /*0062*/ 	.short	0x0018


	//----- nvinfo : EIATTR_SW_WAR
	.align		4
.L_17:
        /*0064*/ 	.byte	0x04, 0x36
        /*0066*/ 	.short	(.L_19 - .L_18)
.L_18:
        /*0068*/ 	.word	0x00000008
.L_19:


//--------------------- .nv.callgraph             --------------------------
	.section	.nv.callgraph,"",@"SHT_CUDA_CALLGRAPH"
	.align	4
	.sectionentsize	8
	.align		4
        /*0000*/ 	.word	0x00000000
	.align		4
        /*0004*/ 	.word	0xffffffff
	.align		4
        /*0008*/ 	.word	0x00000000
	.align		4
        /*000c*/ 	.word	0xfffffffe
	.align		4
        /*0010*/ 	.word	0x00000000
	.align		4
        /*0014*/ 	.word	0xfffffffd
	.align		4
        /*0018*/ 	.word	0x00000000
	.align		4
        /*001c*/ 	.word	0xfffffffc


//--------------------- .text._Z12reduceKernelPKfPfm --------------------------
	.section	.text._Z12reduceKernelPKfPfm,"ax",@progbits
	.align	128
        .global         _Z12reduceKernelPKfPfm
        .type           _Z12reduceKernelPKfPfm,@function
        .size           _Z12reduceKernelPKfPfm,(.L_x_1 - _Z12reduceKernelPKfPfm)
        .other          _Z12reduceKernelPKfPfm,@"STO_CUDA_ENTRY STV_DEFAULT"
_Z12reduceKernelPKfPfm:
.text._Z12reduceKernelPKfPfm:
[----:B------:R-:W-:Y:S01]  /*0000*/  LDC R1, c[0x0][0x37c] ;  /* 0x0000df00ff017b82 */ /* 0x000fe20000000800 */
[----:B------:R-:W0:Y:S07]  /*0010*/  S2R R0, SR_TID.X ;  /* 0x0000000000007919 */ /* 0x000e2e0000002100 */
[----:B------:R-:W0:Y:S01]  /*0020*/  S2UR UR4, SR_CTAID.X ;  /* 0x00000000000479c3 */ /* 0x000e220000002500 */
[----:B------:R-:W1:Y:S07]  /*0030*/  LDCU.64 UR6, c[0x0][0x390] ;  /* 0x00007200ff0677ac */ /* 0x000e6e0008000a00 */
[----:B------:R-:W0:Y:S02]  /*0040*/  LDC R3, c[0x0][0x360] ;  /* 0x0000d800ff037b82 */ /* 0x000e240000000800 */
[----:B0-----:R-:W-:-:S05]  /*0050*/  IMAD R0, R3, UR4, R0 ;  /* 0x0000000403007c24 */ /* 0x001fca000f8e0200 */
[----:B-1----:R-:W-:-:S04]  /*0060*/  ISETP.GE.U32.AND P0, PT, R0, UR6, PT ;  /* 0x0000000600007c0c */ /* 0x002fc8000bf06070 */
[----:B------:R-:W-:-:S13]  /*0070*/  ISETP.GE.U32.AND.EX P0, PT, RZ, UR7, PT, P0 ;  /* 0x00000007ff007c0c */ /* 0x000fda000bf06100 */
[----:B------:R-:W-:Y:S05]  /*0080*/  @P0 EXIT ;  /* 0x000000000000094d */ /* 0x000fea0003800000 */
[----:B------:R-:W-:Y:S05]  /*0090*/  EXIT ;  /* 0x000000000000794d */ /* 0x000fea0003800000 */
.L_x_0:
[----:B------:R-:W-:-:S00]  /*00a0*/  BRA `(.L_x_0) ;  /* 0xfffffffc00fc7947 */ /* 0x000fc0000383ffff */
[----:B------:R-:W-:-:S00]  /*00b0*/  NOP ;  /* 0x0000000000007918 */ /* 0x000fc00000000000 */
        /* <DEDUP_REMOVED lines=12> */
.L_x_1:


//--------------------- .nv.shared.reserved.0     --------------------------
	.section	.nv.shared.reserved.0,"aw",@nobits
	.weak		__nv_reservedSMEM_offset_0_alias
	.size		__nv_reservedSMEM_offset_0_alias, 0, 64
	.other		__nv_reservedSMEM_offset_0_alias,@"STO_CUDA_RESERVED_SHARED STV_DEFAULT"
__nv_reservedSMEM_offset_0_alias:
	.zero		0
	.zero		64


//--------------------- .nv.constant0._Z12reduceKernelPKfPfm --------------------------
	.section	.nv.constant0._Z12reduceKernelPKfPfm,"a",@progbits
	.sectionflags	@""
	.align	4
.nv.constant0._Z12reduceKernelPKfPfm:
	.zero		920


//--------------------- SYMBOLS --------------------------

	.type		.nv.reservedSmem.offset0,@object
	.size		.nv.reservedSmem.offset0,0x4
